//
// Generated by NVIDIA NVVM Compiler
//
// Compiler Build ID: CL-36424714
// Cuda compilation tools, release 13.0, V13.0.88
// Based on NVVM 20.0.0
//

.version 9.0
.target sm_100
.address_size 64

	// .globl	_Z5sleepl

.visible .entry _Z5sleepl(
	.param .u64 _Z5sleepl_param_0
)
{
	.reg .pred 	%p<3>;
	.reg .b64 	%rd<6>;

	ld.param.u64 	%rd2, [_Z5sleepl_param_0];
	// begin inline asm
	mov.u64 	%rd3, %clock64;
	// end inline asm
	setp.lt.s64 	%p1, %rd2, 1;
	@%p1 bra 	$L__BB0_2;
$L__BB0_1:
	// begin inline asm
	mov.u64 	%rd4, %clock64;
	// end inline asm
	sub.s64 	%rd5, %rd4, %rd3;
	setp.lt.s64 	%p2, %rd5, %rd2;
	@%p2 bra 	$L__BB0_1;
$L__BB0_2:
	ret;

}


// ===== COMPILED SASS (sm_100) =====

	.target	sm_100

	.elftype	@"ET_EXEC"


//--------------------- .note.nv.tkinfo           --------------------------
	.section	.note.nv.tkinfo,"",@"SHT_NOTE"
	.sectionflags	@"SHF_NOTE_NV_TKINFO"
	.tkinfo
        /*0018*/ 	.word	0x00000002
        /*0030*/ 	.string	""
        /*0030*/ 	.string	"ptxas"
        /*0030*/ 	.string	"Cuda compilation tools, release 13.0, V13.0.88"
        /*0030*/ 	.string	"Build cuda_13.0.r13.0/compiler.36424714_0"
        /*0030*/ 	.string	"-arch sm_100 -m 64 "



//--------------------- .note.nv.cuinfo           --------------------------
	.section	.note.nv.cuinfo,"",@"SHT_NOTE"
	.sectionflags	@"SHF_NOTE_NV_CUINFO"
        /*0018*/ 	.short	0x0002
        /*001a*/ 	.short	0x0064
        /*001c*/ 	.short	0x0082
	.zero		2


//--------------------- .nv.info                  --------------------------
	.section	.nv.info,"",@"SHT_CUDA_INFO"
	.align	4


	//----- nvinfo : EIATTR_REGCOUNT
	.align		4
        /*0000*/ 	.byte	0x04, 0x2f
        /*0002*/ 	.short	(.L_1 - .L_0)
	.align		4
.L_0:
        /*0004*/ 	.word	index@(_Z5sleepl)
        /*0008*/ 	.word	0x0000000c


	//----- nvinfo : EIATTR_FRAME_SIZE
	.align		4
.L_1:
        /*000c*/ 	.byte	0x04, 0x11
        /*000e*/ 	.short	(.L_3 - .L_2)
	.align		4
.L_2:
        /*0010*/ 	.word	index@(_Z5sleepl)
        /*0014*/ 	.word	0x00000000


	//----- nvinfo : EIATTR_MIN_STACK_SIZE
	.align		4
.L_3:
        /*0018*/ 	.byte	0x04, 0x12
        /*001a*/ 	.short	(.L_5 - .L_4)
	.align		4
.L_4:
        /*001c*/ 	.word	index@(_Z5sleepl)
        /*0020*/ 	.word	0x00000000
.L_5:


//--------------------- .nv.compat                --------------------------
	.section	.nv.compat,"",@"SHT_CUDA_COMPAT_INFO"
	.align	4
        /*0000*/ 	.byte	0x02, 0x09, 0x00, 0x00, 0x02, 0x02, 0x01, 0x00, 0x02, 0x05, 0x05, 0x00, 0x03, 0x07, 0x01, 0x01
        /*0010*/ 	.byte	0x02, 0x03, 0x00, 0x00, 0x02, 0x06, 0x01, 0x00, 0x04, 0x0b, 0x08, 0x00, 0x09, 0x00, 0x00, 0x00
        /*0020*/ 	.byte	0x00, 0x00, 0x00, 0x00


//--------------------- .nv.info._Z5sleepl        --------------------------
	.section	.nv.info._Z5sleepl,"",@"SHT_CUDA_INFO"
	.sectionflags	@""
	.align	4


	//----- nvinfo : EIATTR_CUDA_API_VERSION
	.align		4
        /*0000*/ 	.byte	0x04, 0x37
        /*0002*/ 	.short	(.L_7 - .L_6)
.L_6:
        /*0004*/ 	.word	0x00000082


	//----- nvinfo : EIATTR_KPARAM_INFO
	.align		4
.L_7:
        /*0008*/ 	.byte	0x04, 0x17
        /*000a*/ 	.short	(.L_9 - .L_8)
.L_8:
        /*000c*/ 	.word	0x00000000
        /*0010*/ 	.short	0x0000
        /*0012*/ 	.short	0x0000
        /*0014*/ 	.byte	0x00, 0xf0, 0x21, 0x00


	//----- nvinfo : EIATTR_SPARSE_MMA_MASK
	.align		4
.L_9:
        /*0018*/ 	.byte	0x03, 0x50
        /*001a*/ 	.short	0x0000


	//----- nvinfo : EIATTR_MAXREG_COUNT
	.align		4
        /*001c*/ 	.byte	0x03, 0x1b
        /*001e*/ 	.short	0x00ff


	//----- nvinfo : EIATTR_MERCURY_ISA_VERSION
	.align		4
        /*0020*/ 	.byte	0x03, 0x5f
        /*0022*/ 	.short	0x0101


	//----- nvinfo : EIATTR_VRC_CTA_INIT_COUNT
	.align		4
        /*0024*/ 	.byte	0x02, 0x4a
	.zero		1
	.zero		1


	//----- nvinfo : EIATTR_EXIT_INSTR_OFFSETS
	.align		4
        /*0028*/ 	.byte	0x04, 0x1c
        /*002a*/ 	.short	(.L_11 - .L_10)


	//   ....[0]....
.L_10:
        /*002c*/ 	.word	0x00000050


	//   ....[1]....
        /*0030*/ 	.word	0x000000c0


	//----- nvinfo : EIATTR_CBANK_PARAM_SIZE
	.align		4
.L_11:
        /*0034*/ 	.byte	0x03, 0x19
        /*0036*/ 	.short	0x0008


	//----- nvinfo : EIATTR_PARAM_CBANK
	.align		4
        /*0038*/ 	.byte	0x04, 0x0a
        /*003a*/ 	.short	(.L_13 - .L_12)
	.align		4
.L_12:
        /*003c*/ 	.word	index@(.nv.constant0._Z5sleepl)
        /*0040*/ 	.short	0x0380
        /*0042*/ 	.short	0x0008


	//----- nvinfo : EIATTR_SW_WAR
	.align		4
.L_13:
        /*0044*/ 	.byte	0x04, 0x36
        /*0046*/ 	.short	(.L_15 - .L_14)
.L_14:
        /*0048*/ 	.word	0x00000008
.L_15:


//--------------------- .nv.callgraph             --------------------------
	.section	.nv.callgraph,"",@"SHT_CUDA_CALLGRAPH"
	.align	4
	.sectionentsize	8
	.align		4
        /*0000*/ 	.word	0x00000000
	.align		4
        /*0004*/ 	.word	0xffffffff
	.align		4
        /*0008*/ 	.word	0x00000000
	.align		4
        /*000c*/ 	.word	0xfffffffe
	.align		4
        /*0010*/ 	.word	0x00000000
	.align		4
        /*0014*/ 	.word	0xfffffffd
	.align		4
        /*0018*/ 	.word	0x00000000
	.align		4
        /*001c*/ 	.word	0xfffffffc


//--------------------- .text._Z5sleepl           --------------------------
	.section	.text._Z5sleepl,"ax",@progbits
	.align	128
        .global         _Z5sleepl
        .type           _Z5sleepl,@function
        .size           _Z5sleepl,(.L_x_2 - _Z5sleepl)
        .other          _Z5sleepl,@"STO_CUDA_ENTRY STV_DEFAULT"
_Z5sleepl:
.text._Z5sleepl:
[----:B------:R-:W-:Y:S01]  /*0000*/  LDC R1, c[0x0][0x37c] ;  /* 0x0000df00ff017b82 */ /* 0x000fe20000000800 */
[----:B------:R-:W-:-:S07]  /*0010*/  CS2R R2, SR_CLOCKLO ;  /* 0x0000000000027805 */ /* 0x000fce0000015000 */
[----:B------:R-:W0:Y:S02]  /*0020*/  LDC.64 R8, c[0x0][0x380] ;  /* 0x0000e000ff087b82 */ /* 0x000e240000000a00 */
[----:B0-----:R-:W-:-:S04]  /*0030*/  ISETP.GE.U32.AND P0, PT, R8, 0x1, PT ;  /* 0x000000010800780c */ /* 0x001fc80003f06070 */
[----:B------:R-:W-:-:S13]  /*0040*/  ISETP.GE.AND.EX P0, PT, R9, RZ, PT, P0 ;  /* 0x000000ff0900720c */ /* 0x000fda0003f06300 */
[----:B------:R-:W-:Y:S05]  /*0050*/  @!P0 EXIT ;  /* 0x000000000000894d */ /* 0x000fea0003800000 */
.L_x_0:
[----:B------:R-:W-:-:S06]  /*0060*/  CS2R R4, SR_CLOCKLO ;  /* 0x0000000000047805 */ /* 0x000fcc0000015000 */
[----:B------:R-:W-:-:S05]  /*0070*/  IADD3 R7, P0, PT, -R2, R4, RZ ;  /* 0x0000000402077210 */ /* 0x000fca0007f1e1ff */
[----:B------:R-:W-:Y:S01]  /*0080*/  IMAD.X R4, R5, 0x1, ~R3, P0 ;  /* 0x0000000105047824 */ /* 0x000fe200000e0e03 */
[----:B------:R-:W-:-:S04]  /*0090*/  ISETP.GE.U32.AND P0, PT, R7, R8, PT ;  /* 0x000000080700720c */ /* 0x000fc80003f06070 */
[----:B------:R-:W-:-:S13]  /*00a0*/  ISETP.GE.AND.EX P0, PT, R4, R9, PT, P0 ;  /* 0x000000090400720c */ /* 0x000fda0003f06300 */
[----:B------:R-:W-:Y:S05]  /*00b0*/  @!P0 BRA `(.L_x_0) ;  /* 0xfffffffc00e88947 */ /* 0x000fea000383ffff */
[----:B------:R-:W-:Y:S05]  /*00c0*/  EXIT ;  /* 0x000000000000794d */ /* 0x000fea0003800000 */
.L_x_1:
[----:B------:R-:W-:-:S00]  /*00d0*/  BRA `(.L_x_1) ;  /* 0xfffffffc00fc7947 */ /* 0x000fc0000383ffff */
[----:B------:R-:W-:-:S00]  /*00e0*/  NOP ;  /* 0x0000000000007918 */ /* 0x000fc00000000000 */
        /* <DEDUP_REMOVED lines=9> */
.L_x_2:


//--------------------- .nv.shared.reserved.0     --------------------------
	.section	.nv.shared.reserved.0,"aw",@nobits
	.weak		__nv_reservedSMEM_offset_0_alias
	.size		__nv_reservedSMEM_offset_0_alias, 0, 64
	.other		__nv_reservedSMEM_offset_0_alias,@"STO_CUDA_RESERVED_SHARED STV_DEFAULT"
__nv_reservedSMEM_offset_0_alias:
	.zero		0
	.zero		64


//--------------------- .nv.constant0._Z5sleepl   --------------------------
	.section	.nv.constant0._Z5sleepl,"a",@progbits
	.sectionflags	@""
	.align	4
.nv.constant0._Z5sleepl:
	.zero		904


//--------------------- SYMBOLS --------------------------

	.type		.nv.reservedSmem.offset0,@object
	.size		.nv.reservedSmem.offset0,0x4
